//
// Generated by NVIDIA NVVM Compiler
//
// Compiler Build ID: CL-36424714
// Cuda compilation tools, release 13.0, V13.0.88
// Based on NVVM 20.0.0
//

.version 9.0
.target sm_100
.address_size 64

	// .globl	_Z13convolution1DPiS_S_i

.visible .entry _Z13convolution1DPiS_S_i(
	.param .u64 .ptr .align 1 _Z13convolution1DPiS_S_i_param_0,
	.param .u64 .ptr .align 1 _Z13convolution1DPiS_S_i_param_1,
	.param .u64 .ptr .align 1 _Z13convolution1DPiS_S_i_param_2,
	.param .u32 _Z13convolution1DPiS_S_i_param_3
)
{
	.reg .pred 	%p<7>;
	.reg .b32 	%r<24>;
	.reg .b64 	%rd<15>;

	ld.param.u64 	%rd4, [_Z13convolution1DPiS_S_i_param_0];
	ld.param.u64 	%rd5, [_Z13convolution1DPiS_S_i_param_1];
	ld.param.u64 	%rd3, [_Z13convolution1DPiS_S_i_param_2];
	ld.param.u32 	%r9, [_Z13convolution1DPiS_S_i_param_3];
	cvta.to.global.u64 	%rd1, %rd5;
	cvta.to.global.u64 	%rd2, %rd4;
	mov.u32 	%r10, %ctaid.x;
	mov.u32 	%r11, %ntid.x;
	mov.u32 	%r12, %tid.x;
	mad.lo.s32 	%r1, %r10, %r11, %r12;
	setp.ge.s32 	%p1, %r1, %r9;
	@%p1 bra 	$L__BB0_8;
	setp.lt.s32 	%p2, %r1, 1;
	mov.b32 	%r22, 0;
	@%p2 bra 	$L__BB0_3;
	add.s32 	%r14, %r1, -1;
	mul.wide.u32 	%rd6, %r14, 4;
	add.s64 	%rd7, %rd2, %rd6;
	ld.global.u32 	%r15, [%rd7];
	ld.global.u32 	%r16, [%rd1];
	mul.lo.s32 	%r22, %r16, %r15;
$L__BB0_3:
	setp.lt.s32 	%p3, %r1, 0;
	@%p3 bra 	$L__BB0_5;
	mul.wide.u32 	%rd8, %r1, 4;
	add.s64 	%rd9, %rd2, %rd8;
	ld.global.u32 	%r17, [%rd9];
	ld.global.u32 	%r18, [%rd1+4];
	mad.lo.s32 	%r22, %r18, %r17, %r22;
$L__BB0_5:
	add.s32 	%r6, %r1, 1;
	setp.lt.s32 	%p4, %r1, -1;
	setp.ge.s32 	%p5, %r6, %r9;
	or.pred  	%p6, %p4, %p5;
	@%p6 bra 	$L__BB0_7;
	mul.wide.u32 	%rd10, %r6, 4;
	add.s64 	%rd11, %rd2, %rd10;
	ld.global.u32 	%r19, [%rd11];
	ld.global.u32 	%r20, [%rd1+8];
	mad.lo.s32 	%r22, %r20, %r19, %r22;
$L__BB0_7:
	cvta.to.global.u64 	%rd12, %rd3;
	mul.wide.s32 	%rd13, %r1, 4;
	add.s64 	%rd14, %rd12, %rd13;
	st.global.u32 	[%rd14], %r22;
$L__BB0_8:
	ret;

}


// ===== COMPILED SASS (sm_100) =====

	.target	sm_100

	.elftype	@"ET_EXEC"


//--------------------- .note.nv.tkinfo           --------------------------
	.section	.note.nv.tkinfo,"",@"SHT_NOTE"
	.sectionflags	@"SHF_NOTE_NV_TKINFO"
	.tkinfo
        /*0018*/ 	.word	0x00000002
        /*0030*/ 	.string	""
        /*0030*/ 	.string	"ptxas"
        /*0030*/ 	.string	"Cuda compilation tools, release 13.0, V13.0.88"
        /*0030*/ 	.string	"Build cuda_13.0.r13.0/compiler.36424714_0"
        /*0030*/ 	.string	"-arch sm_100 -m 64 "



//--------------------- .note.nv.cuinfo           --------------------------
	.section	.note.nv.cuinfo,"",@"SHT_NOTE"
	.sectionflags	@"SHF_NOTE_NV_CUINFO"
        /*0018*/ 	.short	0x0002
        /*001a*/ 	.short	0x0064
        /*001c*/ 	.short	0x0082
	.zero		2


//--------------------- .nv.info                  --------------------------
	.section	.nv.info,"",@"SHT_CUDA_INFO"
	.align	4


	//----- nvinfo : EIATTR_REGCOUNT
	.align		4
        /*0000*/ 	.byte	0x04, 0x2f
        /*0002*/ 	.short	(.L_1 - .L_0)
	.align		4
.L_0:
        /*0004*/ 	.word	index@(_Z13convolution1DPiS_S_i)
        /*0008*/ 	.word	0x00000014


	//----- nvinfo : EIATTR_FRAME_SIZE
	.align		4
.L_1:
        /*000c*/ 	.byte	0x04, 0x11
        /*000e*/ 	.short	(.L_3 - .L_2)
	.align		4
.L_2:
        /*0010*/ 	.word	index@(_Z13convolution1DPiS_S_i)
        /*0014*/ 	.word	0x00000000


	//----- nvinfo : EIATTR_MIN_STACK_SIZE
	.align		4
.L_3:
        /*0018*/ 	.byte	0x04, 0x12
        /*001a*/ 	.short	(.L_5 - .L_4)
	.align		4
.L_4:
        /*001c*/ 	.word	index@(_Z13convolution1DPiS_S_i)
        /*0020*/ 	.word	0x00000000
.L_5:


//--------------------- .nv.compat                --------------------------
	.section	.nv.compat,"",@"SHT_CUDA_COMPAT_INFO"
	.align	4
        /*0000*/ 	.byte	0x02, 0x09, 0x00, 0x00, 0x02, 0x02, 0x01, 0x00, 0x02, 0x05, 0x05, 0x00, 0x03, 0x07, 0x01, 0x01
        /*0010*/ 	.byte	0x02, 0x03, 0x00, 0x00, 0x02, 0x06, 0x01, 0x00, 0x04, 0x0b, 0x08, 0x00, 0x09, 0x00, 0x00, 0x00
        /*0020*/ 	.byte	0x00, 0x00, 0x00, 0x00


//--------------------- .nv.info._Z13convolution1DPiS_S_i --------------------------
	.section	.nv.info._Z13convolution1DPiS_S_i,"",@"SHT_CUDA_INFO"
	.sectionflags	@""
	.align	4


	//----- nvinfo : EIATTR_CUDA_API_VERSION
	.align		4
        /*0000*/ 	.byte	0x04, 0x37
        /*0002*/ 	.short	(.L_7 - .L_6)
.L_6:
        /*0004*/ 	.word	0x00000082


	//----- nvinfo : EIATTR_KPARAM_INFO
	.align		4
.L_7:
        /*0008*/ 	.byte	0x04, 0x17
        /*000a*/ 	.short	(.L_9 - .L_8)
.L_8:
        /*000c*/ 	.word	0x00000000
        /*0010*/ 	.short	0x0003
        /*0012*/ 	.short	0x0018
        /*0014*/ 	.byte	0x00, 0xf0, 0x11, 0x00


	//----- nvinfo : EIATTR_KPARAM_INFO
	.align		4
.L_9:
        /*0018*/ 	.byte	0x04, 0x17
        /*001a*/ 	.short	(.L_11 - .L_10)
.L_10:
        /*001c*/ 	.word	0x00000000
        /*0020*/ 	.short	0x0002
        /*0022*/ 	.short	0x0010
        /*0024*/ 	.byte	0x00, 0xf5, 0x21, 0x00


	//----- nvinfo : EIATTR_KPARAM_INFO
	.align		4
.L_11:
        /*0028*/ 	.byte	0x04, 0x17
        /*002a*/ 	.short	(.L_13 - .L_12)
.L_12:
        /*002c*/ 	.word	0x00000000
        /*0030*/ 	.short	0x0001
        /*0032*/ 	.short	0x0008
        /*0034*/ 	.byte	0x00, 0xf5, 0x21, 0x00


	//----- nvinfo : EIATTR_KPARAM_INFO
	.align		4
.L_13:
        /*0038*/ 	.byte	0x04, 0x17
        /*003a*/ 	.short	(.L_15 - .L_14)
.L_14:
        /*003c*/ 	.word	0x00000000
        /*0040*/ 	.short	0x0000
        /*0042*/ 	.short	0x0000
        /*0044*/ 	.byte	0x00, 0xf5, 0x21, 0x00


	//----- nvinfo : EIATTR_SPARSE_MMA_MASK
	.align		4
.L_15:
        /*0048*/ 	.byte	0x03, 0x50
        /*004a*/ 	.short	0x0000


	//----- nvinfo : EIATTR_MAXREG_COUNT
	.align		4
        /*004c*/ 	.byte	0x03, 0x1b
        /*004e*/ 	.short	0x00ff


	//----- nvinfo : EIATTR_MERCURY_ISA_VERSION
	.align		4
        /*0050*/ 	.byte	0x03, 0x5f
        /*0052*/ 	.short	0x0101


	//----- nvinfo : EIATTR_VRC_CTA_INIT_COUNT
	.align		4
        /*0054*/ 	.byte	0x02, 0x4a
	.zero		1
	.zero		1


	//----- nvinfo : EIATTR_EXIT_INSTR_OFFSETS
	.align		4
        /*0058*/ 	.byte	0x04, 0x1c
        /*005a*/ 	.short	(.L_17 - .L_16)


	//   ....[0]....
.L_16:
        /*005c*/ 	.word	0x00000070


	//   ....[1]....
        /*0060*/ 	.word	0x00000250


	//----- nvinfo : EIATTR_CBANK_PARAM_SIZE
	.align		4
.L_17:
        /*0064*/ 	.byte	0x03, 0x19
        /*0066*/ 	.short	0x001c


	//----- nvinfo : EIATTR_PARAM_CBANK
	.align		4
        /*0068*/ 	.byte	0x04, 0x0a
        /*006a*/ 	.short	(.L_19 - .L_18)
	.align		4
.L_18:
        /*006c*/ 	.word	index@(.nv.constant0._Z13convolution1DPiS_S_i)
        /*0070*/ 	.short	0x0380
        /*0072*/ 	.short	0x001c


	//----- nvinfo : EIATTR_SW_WAR
	.align		4
.L_19:
        /*0074*/ 	.byte	0x04, 0x36
        /*0076*/ 	.short	(.L_21 - .L_20)
.L_20:
        /*0078*/ 	.word	0x00000008
.L_21:


//--------------------- .nv.callgraph             --------------------------
	.section	.nv.callgraph,"",@"SHT_CUDA_CALLGRAPH"
	.align	4
	.sectionentsize	8
	.align		4
        /*0000*/ 	.word	0x00000000
	.align		4
        /*0004*/ 	.word	0xffffffff
	.align		4
        /*0008*/ 	.word	0x00000000
	.align		4
        /*000c*/ 	.word	0xfffffffe
	.align		4
        /*0010*/ 	.word	0x00000000
	.align		4
        /*0014*/ 	.word	0xfffffffd
	.align		4
        /*0018*/ 	.word	0x00000000
	.align		4
        /*001c*/ 	.word	0xfffffffc


//--------------------- .text._Z13convolution1DPiS_S_i --------------------------
	.section	.text._Z13convolution1DPiS_S_i,"ax",@progbits
	.align	128
        .global         _Z13convolution1DPiS_S_i
        .type           _Z13convolution1DPiS_S_i,@function
        .size           _Z13convolution1DPiS_S_i,(.L_x_1 - _Z13convolution1DPiS_S_i)
        .other          _Z13convolution1DPiS_S_i,@"STO_CUDA_ENTRY STV_DEFAULT"
_Z13convolution1DPiS_S_i:
.text._Z13convolution1DPiS_S_i:
[----:B------:R-:W-:Y:S01]  /*0000*/  LDC R1, c[0x0][0x37c] ;  /* 0x0000df00ff017b82 */ /* 0x000fe20000000800 */
[----:B------:R-:W0:Y:S07]  /*0010*/  S2R R3, SR_TID.X ;  /* 0x0000000000037919 */ /* 0x000e2e0000002100 */
[----:B------:R-:W0:Y:S01]  /*0020*/  S2UR UR4, SR_CTAID.X ;  /* 0x00000000000479c3 */ /* 0x000e220000002500 */
[----:B------:R-:W1:Y:S07]  /*0030*/  LDCU UR6, c[0x0][0x398] ;  /* 0x00007300ff0677ac */ /* 0x000e6e0008000800 */
[----:B------:R-:W0:Y:S02]  /*0040*/  LDC R0, c[0x0][0x360] ;  /* 0x0000d800ff007b82 */ /* 0x000e240000000800 */
[----:B0-----:R-:W-:-:S05]  /*0050*/  IMAD R0, R0, UR4, R3 ;  /* 0x0000000400007c24 */ /* 0x001fca000f8e0203 */
[----:B-1----:R-:W-:-:S13]  /*0060*/  ISETP.GE.AND P0, PT, R0, UR6, PT ;  /* 0x0000000600007c0c */ /* 0x002fda000bf06270 */
[----:B------:R-:W-:Y:S05]  /*0070*/  @P0 EXIT ;  /* 0x000000000000094d */ /* 0x000fea0003800000 */
[C---:B------:R-:W-:Y:S01]  /*0080*/  ISETP.GE.AND P2, PT, R0.reuse, 0x1, PT ;  /* 0x000000010000780c */ /* 0x040fe20003f46270 */
[----:B------:R-:W0:Y:S01]  /*0090*/  LDCU.64 UR4, c[0x0][0x358] ;  /* 0x00006b00ff0477ac */ /* 0x000e220008000a00 */
[C---:B------:R-:W-:Y:S02]  /*00a0*/  IADD3 R17, PT, PT, R0.reuse, 0x1, RZ ;  /* 0x0000000100117810 */ /* 0x040fe40007ffe0ff */
[----:B------:R-:W-:Y:S02]  /*00b0*/  ISETP.GE.AND P1, PT, R0, RZ, PT ;  /* 0x000000ff0000720c */ /* 0x000fe40003f26270 */
[----:B------:R-:W-:-:S04]  /*00c0*/  ISETP.GE.AND P0, PT, R17, UR6, PT ;  /* 0x0000000611007c0c */ /* 0x000fc8000bf06270 */
[----:B------:R-:W-:-:S03]  /*00d0*/  ISETP.LT.OR P0, PT, R0, -0x1, P0 ;  /* 0xffffffff0000780c */ /* 0x000fc60000701670 */
[----:B------:R-:W1:Y:S01]  /*00e0*/  @P2 LDC.64 R6, c[0x0][0x380] ;  /* 0x0000e000ff062b82 */ /* 0x000e620000000a00 */
[----:B------:R-:W-:-:S07]  /*00f0*/  @P2 IADD3 R15, PT, PT, R0, -0x1, RZ ;  /* 0xffffffff000f2810 */ /* 0x000fce0007ffe0ff */
[----:B------:R-:W2:Y:S08]  /*0100*/  @P1 LDC.64 R10, c[0x0][0x380] ;  /* 0x0000e000ff0a1b82 */ /* 0x000eb00000000a00 */
[----:B------:R-:W3:Y:S08]  /*0110*/  @P2 LDC.64 R8, c[0x0][0x388] ;  /* 0x0000e200ff082b82 */ /* 0x000ef00000000a00 */
[----:B------:R-:W4:Y:S01]  /*0120*/  @!P0 LDC.64 R12, c[0x0][0x380] ;  /* 0x0000e000ff0c8b82 */ /* 0x000f220000000a00 */
[----:B-1----:R-:W-:-:S06]  /*0130*/  @P2 IMAD.WIDE.U32 R6, R15, 0x4, R6 ;  /* 0x000000040f062825 */ /* 0x002fcc00078e0006 */
[----:B0-----:R-:W5:Y:S01]  /*0140*/  @P2 LDG.E R6, desc[UR4][R6.64] ;  /* 0x0000000406062981 */ /* 0x001f62000c1e1900 */
[----:B------:R-:W0:Y:S01]  /*0150*/  @P1 LDC.64 R4, c[0x0][0x388] ;  /* 0x0000e200ff041b82 */ /* 0x000e220000000a00 */
[----:B--2---:R-:W-:-:S06]  /*0160*/  @P1 IMAD.WIDE.U32 R10, R0, 0x4, R10 ;  /* 0x00000004000a1825 */ /* 0x004fcc00078e000a */
[----:B------:R-:W2:Y:S01]  /*0170*/  @P1 LDG.E R10, desc[UR4][R10.64] ;  /* 0x000000040a0a1981 */ /* 0x000ea2000c1e1900 */
[----:B------:R-:W1:Y:S03]  /*0180*/  @!P0 LDC.64 R2, c[0x0][0x388] ;  /* 0x0000e200ff028b82 */ /* 0x000e660000000a00 */
[----:B---3--:R-:W5:Y:S01]  /*0190*/  @P2 LDG.E R9, desc[UR4][R8.64] ;  /* 0x0000000408092981 */ /* 0x008f62000c1e1900 */
[----:B----4-:R-:W-:-:S04]  /*01a0*/  @!P0 IMAD.WIDE.U32 R12, R17, 0x4, R12 ;  /* 0x00000004110c8825 */ /* 0x010fc800078e000c */
[----:B------:R-:W3:Y:S02]  /*01b0*/  LDC.64 R14, c[0x0][0x390] ;  /* 0x0000e400ff0e7b82 */ /* 0x000ee40000000a00 */
[----:B------:R-:W4:Y:S04]  /*01c0*/  @!P0 LDG.E R12, desc[UR4][R12.64] ;  /* 0x000000040c0c8981 */ /* 0x000f28000c1e1900 */
[----:B0-----:R-:W2:Y:S04]  /*01d0*/  @P1 LDG.E R4, desc[UR4][R4.64+0x4] ;  /* 0x0000040404041981 */ /* 0x001ea8000c1e1900 */
[----:B-1----:R-:W4:Y:S01]  /*01e0*/  @!P0 LDG.E R2, desc[UR4][R2.64+0x8] ;  /* 0x0000080402028981 */ /* 0x002f22000c1e1900 */
[----:B------:R-:W-:-:S02]  /*01f0*/  HFMA2 R17, -RZ, RZ, 0, 0 ;  /* 0x00000000ff117431 */ /* 0x000fc400000001ff */
[----:B-----5:R-:W-:Y:S02]  /*0200*/  @P2 IMAD R17, R6, R9, RZ ;  /* 0x0000000906112224 */ /* 0x020fe400078e02ff */
[----:B---3--:R-:W-:-:S04]  /*0210*/  IMAD.WIDE R6, R0, 0x4, R14 ;  /* 0x0000000400067825 */ /* 0x008fc800078e020e */
[----:B--2---:R-:W-:-:S04]  /*0220*/  @P1 IMAD R17, R10, R4, R17 ;  /* 0x000000040a111224 */ /* 0x004fc800078e0211 */
[----:B----4-:R-:W-:-:S05]  /*0230*/  @!P0 IMAD R17, R12, R2, R17 ;  /* 0x000000020c118224 */ /* 0x010fca00078e0211 */
[----:B------:R-:W-:Y:S01]  /*0240*/  STG.E desc[UR4][R6.64], R17 ;  /* 0x0000001106007986 */ /* 0x000fe2000c101904 */
[----:B------:R-:W-:Y:S05]  /*0250*/  EXIT ;  /* 0x000000000000794d */ /* 0x000fea0003800000 */
.L_x_0:
[----:B------:R-:W-:-:S00]  /*0260*/  BRA `(.L_x_0) ;  /* 0xfffffffc00fc7947 */ /* 0x000fc0000383ffff */
[----:B------:R-:W-:-:S00]  /*0270*/  NOP ;  /* 0x0000000000007918 */ /* 0x000fc00000000000 */
        /* <DEDUP_REMOVED lines=8> */
.L_x_1:


//--------------------- .nv.shared.reserved.0     --------------------------
	.section	.nv.shared.reserved.0,"aw",@nobits
	.weak		__nv_reservedSMEM_offset_0_alias
	.size		__nv_reservedSMEM_offset_0_alias, 0, 64
	.other		__nv_reservedSMEM_offset_0_alias,@"STO_CUDA_RESERVED_SHARED STV_DEFAULT"
__nv_reservedSMEM_offset_0_alias:
	.zero		0
	.zero		64


//--------------------- .nv.constant0._Z13convolution1DPiS_S_i --------------------------
	.section	.nv.constant0._Z13convolution1DPiS_S_i,"a",@progbits
	.sectionflags	@""
	.align	4
.nv.constant0._Z13convolution1DPiS_S_i:
	.zero		924


//--------------------- SYMBOLS --------------------------

	.type		.nv.reservedSmem.offset0,@object
	.size		.nv.reservedSmem.offset0,0x4
